//
// Generated by NVIDIA NVVM Compiler
//
// Compiler Build ID: CL-36424714
// Cuda compilation tools, release 13.0, V13.0.88
// Based on NVVM 20.0.0
//

.version 9.0
.target sm_100
.address_size 64

	// .globl	_Z16helloWorldKernelv
.extern .func  (.param .b32 func_retval0) vprintf
(
	.param .b64 vprintf_param_0,
	.param .b64 vprintf_param_1
)
;
.global .align 1 .b8 $str[30] = {72, 101, 108, 108, 111, 44, 32, 87, 111, 114, 108, 100, 33, 32, 102, 114, 111, 109, 32, 116, 104, 114, 101, 97, 100, 32, 37, 100, 10};

.visible .entry _Z16helloWorldKernelv()
{
	.local .align 8 .b8 	__local_depot0[8];
	.reg .b64 	%SP;
	.reg .b64 	%SPL;
	.reg .b32 	%r<4>;
	.reg .b64 	%rd<5>;

	mov.u64 	%SPL, __local_depot0;
	cvta.local.u64 	%SP, %SPL;
	add.u64 	%rd1, %SP, 0;
	add.u64 	%rd2, %SPL, 0;
	mov.u32 	%r1, %tid.x;
	st.local.u32 	[%rd2], %r1;
	mov.u64 	%rd3, $str;
	cvta.global.u64 	%rd4, %rd3;
	{ // callseq 0, 0
	.param .b64 param0;
	st.param.b64 	[param0], %rd4;
	.param .b64 param1;
	st.param.b64 	[param1], %rd1;
	.param .b32 retval0;
	call.uni (retval0), 
	vprintf, 
	(
	param0, 
	param1
	);
	ld.param.b32 	%r2, [retval0];
	} // callseq 0
	ret;

}


// ===== COMPILED SASS (sm_100) =====

	.target	sm_100

	.elftype	@"ET_EXEC"


//--------------------- .note.nv.tkinfo           --------------------------
	.section	.note.nv.tkinfo,"",@"SHT_NOTE"
	.sectionflags	@"SHF_NOTE_NV_TKINFO"
	.tkinfo
        /*0018*/ 	.word	0x00000002
        /*0030*/ 	.string	""
        /*0030*/ 	.string	"ptxas"
        /*0030*/ 	.string	"Cuda compilation tools, release 13.0, V13.0.88"
        /*0030*/ 	.string	"Build cuda_13.0.r13.0/compiler.36424714_0"
        /*0030*/ 	.string	"-arch sm_100 -m 64 "



//--------------------- .note.nv.cuinfo           --------------------------
	.section	.note.nv.cuinfo,"",@"SHT_NOTE"
	.sectionflags	@"SHF_NOTE_NV_CUINFO"
        /*0018*/ 	.short	0x0002
        /*001a*/ 	.short	0x0064
        /*001c*/ 	.short	0x0082
	.zero		2


//--------------------- .nv.info                  --------------------------
	.section	.nv.info,"",@"SHT_CUDA_INFO"
	.align	4


	//----- nvinfo : EIATTR_REGCOUNT
	.align		4
        /*0000*/ 	.byte	0x04, 0x2f
        /*0002*/ 	.short	(.L_2 - .L_1)
	.align		4
.L_1:
        /*0004*/ 	.word	index@(_Z16helloWorldKernelv)
        /*0008*/ 	.word	0x00000018


	//----- nvinfo : EIATTR_FRAME_SIZE
	.align		4
.L_2:
        /*000c*/ 	.byte	0x04, 0x11
        /*000e*/ 	.short	(.L_4 - .L_3)
	.align		4
.L_3:
        /*0010*/ 	.word	index@(_Z16helloWorldKernelv)
        /*0014*/ 	.word	0x00000008


	//----- nvinfo : EIATTR_MIN_STACK_SIZE
	.align		4
.L_4:
        /*0018*/ 	.byte	0x04, 0x12
        /*001a*/ 	.short	(.L_6 - .L_5)
	.align		4
.L_5:
        /*001c*/ 	.word	index@(_Z16helloWorldKernelv)
        /*0020*/ 	.word	0x00000008
.L_6:


//--------------------- .nv.compat                --------------------------
	.section	.nv.compat,"",@"SHT_CUDA_COMPAT_INFO"
	.align	4
        /*0000*/ 	.byte	0x02, 0x09, 0x00, 0x00, 0x02, 0x02, 0x01, 0x00, 0x02, 0x05, 0x05, 0x00, 0x03, 0x07, 0x01, 0x01
        /*0010*/ 	.byte	0x02, 0x03, 0x00, 0x00, 0x02, 0x06, 0x01, 0x00, 0x04, 0x0b, 0x08, 0x00, 0x09, 0x00, 0x00, 0x00
        /*0020*/ 	.byte	0x00, 0x00, 0x00, 0x00


//--------------------- .nv.info._Z16helloWorldKernelv --------------------------
	.section	.nv.info._Z16helloWorldKernelv,"",@"SHT_CUDA_INFO"
	.sectionflags	@""
	.align	4


	//----- nvinfo : EIATTR_CUDA_API_VERSION
	.align		4
        /*0000*/ 	.byte	0x04, 0x37
        /*0002*/ 	.short	(.L_8 - .L_7)
.L_7:
        /*0004*/ 	.word	0x00000082


	//----- nvinfo : EIATTR_SPARSE_MMA_MASK
	.align		4
.L_8:
        /*0008*/ 	.byte	0x03, 0x50
        /*000a*/ 	.short	0x0000


	//----- nvinfo : EIATTR_MAXREG_COUNT
	.align		4
        /*000c*/ 	.byte	0x03, 0x1b
        /*000e*/ 	.short	0x00ff


	//----- nvinfo : EIATTR_EXTERNS
	.align		4
        /*0010*/ 	.byte	0x04, 0x0f
        /*0012*/ 	.short	(.L_10 - .L_9)


	//   ....[0]....
	.align		4
.L_9:
        /*0014*/ 	.word	index@(vprintf)


	//----- nvinfo : EIATTR_MERCURY_ISA_VERSION
	.align		4
.L_10:
        /*0018*/ 	.byte	0x03, 0x5f
        /*001a*/ 	.short	0x0101


	//----- nvinfo : EIATTR_VRC_CTA_INIT_COUNT
	.align		4
        /*001c*/ 	.byte	0x02, 0x4a
	.zero		1
	.zero		1


	//----- nvinfo : EIATTR_SYSCALL_OFFSETS
	.align		4
        /*0020*/ 	.byte	0x04, 0x46
        /*0022*/ 	.short	(.L_12 - .L_11)


	//   ....[0]....
.L_11:
        /*0024*/ 	.word	0x000000e0


	//----- nvinfo : EIATTR_EXIT_INSTR_OFFSETS
	.align		4
.L_12:
        /*0028*/ 	.byte	0x04, 0x1c
        /*002a*/ 	.short	(.L_14 - .L_13)


	//   ....[0]....
.L_13:
        /*002c*/ 	.word	0x000000f0


	//----- nvinfo : EIATTR_SW_WAR
	.align		4
.L_14:
        /*0030*/ 	.byte	0x04, 0x36
        /*0032*/ 	.short	(.L_16 - .L_15)
.L_15:
        /*0034*/ 	.word	0x00000008
.L_16:


//--------------------- .nv.callgraph             --------------------------
	.section	.nv.callgraph,"",@"SHT_CUDA_CALLGRAPH"
	.align	4
	.sectionentsize	8
	.align		4
        /*0000*/ 	.word	0x00000000
	.align		4
        /*0004*/ 	.word	0xffffffff
	.align		4
        /*0008*/ 	.word	index@(_Z16helloWorldKernelv)
	.align		4
        /*000c*/ 	.word	index@(vprintf)
	.align		4
        /*0010*/ 	.word	0x00000000
	.align		4
        /*0014*/ 	.word	0xfffffffe
	.align		4
        /*0018*/ 	.word	0x00000000
	.align		4
        /*001c*/ 	.word	0xfffffffd
	.align		4
        /*0020*/ 	.word	0x00000000
	.align		4
        /*0024*/ 	.word	0xfffffffc


//--------------------- .nv.constant4             --------------------------
	.section	.nv.constant4,"a",@progbits
	.align	8
	.align		8
.nv.constant4:
        /*0000*/ 	.dword	vprintf
	.align		8
        /*0008*/ 	.dword	$str


//--------------------- .text._Z16helloWorldKernelv --------------------------
	.section	.text._Z16helloWorldKernelv,"ax",@progbits
	.align	128
        .global         _Z16helloWorldKernelv
        .type           _Z16helloWorldKernelv,@function
        .size           _Z16helloWorldKernelv,(.L_x_2 - _Z16helloWorldKernelv)
        .other          _Z16helloWorldKernelv,@"STO_CUDA_ENTRY STV_DEFAULT"
_Z16helloWorldKernelv:
.text._Z16helloWorldKernelv:
[----:B------:R-:W0:Y:S01]  /*0000*/  LDC R1, c[0x0][0x37c] ;  /* 0x0000df00ff017b82 */ /* 0x000e220000000800 */
[----:B------:R-:W1:Y:S01]  /*0010*/  S2R R8, SR_TID.X ;  /* 0x0000000000087919 */ /* 0x000e620000002100 */
[----:B0-----:R-:W-:Y:S01]  /*0020*/  VIADD R1, R1, 0xfffffff8 ;  /* 0xfffffff801017836 */ /* 0x001fe20000000000 */
[----:B------:R-:W-:Y:S01]  /*0030*/  MOV R0, 0x0 ;  /* 0x0000000000007802 */ /* 0x000fe20000000f00 */
[----:B------:R-:W0:Y:S04]  /*0040*/  LDCU UR4, c[0x0][0x2f8] ;  /* 0x00005f00ff0477ac */ /* 0x000e280008000800 */
[----:B------:R2:W3:Y:S01]  /*0050*/  LDC.64 R2, c[0x4][R0] ;  /* 0x0100000000027b82 */ /* 0x0004e20000000a00 */
[----:B------:R-:W4:Y:S01]  /*0060*/  LDCU.64 UR6, c[0x4][0x8] ;  /* 0x01000100ff0677ac */ /* 0x000f220008000a00 */
[----:B------:R-:W5:Y:S01]  /*0070*/  LDCU UR5, c[0x0][0x2fc] ;  /* 0x00005f80ff0577ac */ /* 0x000f620008000800 */
[----:B0-----:R-:W-:Y:S01]  /*0080*/  IADD3 R6, P0, PT, R1, UR4, RZ ;  /* 0x0000000401067c10 */ /* 0x001fe2000ff1e0ff */
[----:B----4-:R-:W-:Y:S01]  /*0090*/  IMAD.U32 R4, RZ, RZ, UR6 ;  /* 0x00000006ff047e24 */ /* 0x010fe2000f8e00ff */
[----:B------:R-:W-:-:S03]  /*00a0*/  MOV R5, UR7 ;  /* 0x0000000700057c02 */ /* 0x000fc60008000f00 */
[----:B-----5:R-:W-:Y:S01]  /*00b0*/  IMAD.X R7, RZ, RZ, UR5, P0 ;  /* 0x00000005ff077e24 */ /* 0x020fe200080e06ff */
[----:B-1----:R2:W-:Y:S07]  /*00c0*/  STL [R1], R8 ;  /* 0x0000000801007387 */ /* 0x0025ee0000100800 */
[----:B------:R-:W-:-:S07]  /*00d0*/  LEPC R20, `(.L_x_0) ;  /* 0x000000001014794e */ /* 0x000fce0000000000 */
[----:B--23--:R-:W-:Y:S05]  /*00e0*/  CALL.ABS.NOINC R2 ;  /* 0x0000000002007343 */ /* 0x00cfea0003c00000 */
.L_x_0:
[----:B------:R-:W-:Y:S05]  /*00f0*/  EXIT ;  /* 0x000000000000794d */ /* 0x000fea0003800000 */
.L_x_1:
[----:B------:R-:W-:-:S00]  /*0100*/  BRA `(.L_x_1) ;  /* 0xfffffffc00fc7947 */ /* 0x000fc0000383ffff */
[----:B------:R-:W-:-:S00]  /*0110*/  NOP ;  /* 0x0000000000007918 */ /* 0x000fc00000000000 */
        /* <DEDUP_REMOVED lines=14> */
.L_x_2:


//--------------------- .nv.global.init           --------------------------
	.section	.nv.global.init,"aw",@progbits
.nv.global.init:
	.type		$str,@object
	.size		$str,(.L_0 - $str)
$str:
        /*0000*/ 	.byte	0x48, 0x65, 0x6c, 0x6c, 0x6f, 0x2c, 0x20, 0x57, 0x6f, 0x72, 0x6c, 0x64, 0x21, 0x20, 0x66, 0x72
        /*0010*/ 	.byte	0x6f, 0x6d, 0x20, 0x74, 0x68, 0x72, 0x65, 0x61, 0x64, 0x20, 0x25, 0x64, 0x0a, 0x00
.L_0:


//--------------------- .nv.shared.reserved.0     --------------------------
	.section	.nv.shared.reserved.0,"aw",@nobits
	.weak		__nv_reservedSMEM_offset_0_alias
	.size		__nv_reservedSMEM_offset_0_alias, 0, 64
	.other		__nv_reservedSMEM_offset_0_alias,@"STO_CUDA_RESERVED_SHARED STV_DEFAULT"
__nv_reservedSMEM_offset_0_alias:
	.zero		0
	.zero		64


//--------------------- .nv.constant0._Z16helloWorldKernelv --------------------------
	.section	.nv.constant0._Z16helloWorldKernelv,"a",@progbits
	.sectionflags	@""
	.align	4
.nv.constant0._Z16helloWorldKernelv:
	.zero		896


//--------------------- SYMBOLS --------------------------

	.type		.nv.reservedSmem.offset0,@object
	.size		.nv.reservedSmem.offset0,0x4
	.type		vprintf,@function
